//
// Generated by NVIDIA NVVM Compiler
//
// Compiler Build ID: CL-36424714
// Cuda compilation tools, release 13.0, V13.0.88
// Based on NVVM 20.0.0
//

.version 9.0
.target sm_100
.address_size 64

	// .globl	_Z11stft_kernelPKfS0_S0_PfS1_iiiiii

.visible .entry _Z11stft_kernelPKfS0_S0_PfS1_iiiiii(
	.param .u64 .ptr .align 1 _Z11stft_kernelPKfS0_S0_PfS1_iiiiii_param_0,
	.param .u64 .ptr .align 1 _Z11stft_kernelPKfS0_S0_PfS1_iiiiii_param_1,
	.param .u64 .ptr .align 1 _Z11stft_kernelPKfS0_S0_PfS1_iiiiii_param_2,
	.param .u64 .ptr .align 1 _Z11stft_kernelPKfS0_S0_PfS1_iiiiii_param_3,
	.param .u64 .ptr .align 1 _Z11stft_kernelPKfS0_S0_PfS1_iiiiii_param_4,
	.param .u32 _Z11stft_kernelPKfS0_S0_PfS1_iiiiii_param_5,
	.param .u32 _Z11stft_kernelPKfS0_S0_PfS1_iiiiii_param_6,
	.param .u32 _Z11stft_kernelPKfS0_S0_PfS1_iiiiii_param_7,
	.param .u32 _Z11stft_kernelPKfS0_S0_PfS1_iiiiii_param_8,
	.param .u32 _Z11stft_kernelPKfS0_S0_PfS1_iiiiii_param_9,
	.param .u32 _Z11stft_kernelPKfS0_S0_PfS1_iiiiii_param_10
)
{
	.reg .pred 	%p<11>;
	.reg .b32 	%r<51>;
	.reg .b32 	%f<114>;
	.reg .b64 	%rd<34>;

	ld.param.u64 	%rd6, [_Z11stft_kernelPKfS0_S0_PfS1_iiiiii_param_0];
	ld.param.u64 	%rd7, [_Z11stft_kernelPKfS0_S0_PfS1_iiiiii_param_1];
	ld.param.u64 	%rd8, [_Z11stft_kernelPKfS0_S0_PfS1_iiiiii_param_2];
	ld.param.u64 	%rd4, [_Z11stft_kernelPKfS0_S0_PfS1_iiiiii_param_3];
	ld.param.u64 	%rd5, [_Z11stft_kernelPKfS0_S0_PfS1_iiiiii_param_4];
	ld.param.u32 	%r24, [_Z11stft_kernelPKfS0_S0_PfS1_iiiiii_param_5];
	ld.param.u32 	%r19, [_Z11stft_kernelPKfS0_S0_PfS1_iiiiii_param_6];
	ld.param.u32 	%r20, [_Z11stft_kernelPKfS0_S0_PfS1_iiiiii_param_7];
	ld.param.u32 	%r21, [_Z11stft_kernelPKfS0_S0_PfS1_iiiiii_param_8];
	ld.param.u32 	%r22, [_Z11stft_kernelPKfS0_S0_PfS1_iiiiii_param_9];
	ld.param.u32 	%r23, [_Z11stft_kernelPKfS0_S0_PfS1_iiiiii_param_10];
	cvta.to.global.u64 	%rd1, %rd8;
	cvta.to.global.u64 	%rd2, %rd7;
	cvta.to.global.u64 	%rd3, %rd6;
	mov.u32 	%r25, %ctaid.x;
	mov.u32 	%r26, %ntid.x;
	mov.u32 	%r27, %tid.x;
	mad.lo.s32 	%r1, %r25, %r26, %r27;
	mul.lo.s32 	%r28, %r20, %r24;
	mul.lo.s32 	%r29, %r28, %r23;
	setp.gt.s32 	%p1, %r1, %r29;
	@%p1 bra 	$L__BB0_14;
	div.s32 	%r30, %r1, %r23;
	mul.lo.s32 	%r31, %r30, %r23;
	sub.s32 	%r32, %r1, %r31;
	rem.s32 	%r33, %r30, %r20;
	mul.lo.s32 	%r34, %r23, %r20;
	div.s32 	%r35, %r1, %r34;
	mul.lo.s32 	%r36, %r32, %r22;
	mad.lo.s32 	%r2, %r35, %r19, %r36;
	mul.lo.s32 	%r3, %r33, %r21;
	setp.lt.s32 	%p2, %r21, 1;
	mov.f32 	%f112, 0f00000000;
	mov.f32 	%f113, %f112;
	@%p2 bra 	$L__BB0_13;
	and.b32  	%r4, %r21, 7;
	setp.lt.u32 	%p3, %r21, 8;
	mov.f32 	%f113, 0f00000000;
	mov.b32 	%r49, 0;
	mov.f32 	%f112, %f113;
	@%p3 bra 	$L__BB0_5;
	and.b32  	%r49, %r21, 2147483640;
	neg.s32 	%r47, %r49;
	mov.f32 	%f113, 0f00000000;
	mov.u32 	%r45, %r3;
	mov.u32 	%r46, %r2;
$L__BB0_4:
	.pragma "nounroll";
	mul.wide.s32 	%rd9, %r46, 4;
	add.s64 	%rd10, %rd3, %rd9;
	mul.wide.s32 	%rd11, %r45, 4;
	add.s64 	%rd12, %rd2, %rd11;
	add.s64 	%rd13, %rd1, %rd11;
	ld.global.nc.f32 	%f29, [%rd10];
	ld.global.nc.f32 	%f30, [%rd12];
	fma.rn.f32 	%f31, %f29, %f30, %f112;
	ld.global.nc.f32 	%f32, [%rd13];
	fma.rn.f32 	%f33, %f29, %f32, %f113;
	ld.global.nc.f32 	%f34, [%rd10+4];
	ld.global.nc.f32 	%f35, [%rd12+4];
	fma.rn.f32 	%f36, %f34, %f35, %f31;
	ld.global.nc.f32 	%f37, [%rd13+4];
	fma.rn.f32 	%f38, %f34, %f37, %f33;
	ld.global.nc.f32 	%f39, [%rd10+8];
	ld.global.nc.f32 	%f40, [%rd12+8];
	fma.rn.f32 	%f41, %f39, %f40, %f36;
	ld.global.nc.f32 	%f42, [%rd13+8];
	fma.rn.f32 	%f43, %f39, %f42, %f38;
	ld.global.nc.f32 	%f44, [%rd10+12];
	ld.global.nc.f32 	%f45, [%rd12+12];
	fma.rn.f32 	%f46, %f44, %f45, %f41;
	ld.global.nc.f32 	%f47, [%rd13+12];
	fma.rn.f32 	%f48, %f44, %f47, %f43;
	ld.global.nc.f32 	%f49, [%rd10+16];
	ld.global.nc.f32 	%f50, [%rd12+16];
	fma.rn.f32 	%f51, %f49, %f50, %f46;
	ld.global.nc.f32 	%f52, [%rd13+16];
	fma.rn.f32 	%f53, %f49, %f52, %f48;
	ld.global.nc.f32 	%f54, [%rd10+20];
	ld.global.nc.f32 	%f55, [%rd12+20];
	fma.rn.f32 	%f56, %f54, %f55, %f51;
	ld.global.nc.f32 	%f57, [%rd13+20];
	fma.rn.f32 	%f58, %f54, %f57, %f53;
	ld.global.nc.f32 	%f59, [%rd10+24];
	ld.global.nc.f32 	%f60, [%rd12+24];
	fma.rn.f32 	%f61, %f59, %f60, %f56;
	ld.global.nc.f32 	%f62, [%rd13+24];
	fma.rn.f32 	%f63, %f59, %f62, %f58;
	ld.global.nc.f32 	%f64, [%rd10+28];
	ld.global.nc.f32 	%f65, [%rd12+28];
	fma.rn.f32 	%f112, %f64, %f65, %f61;
	ld.global.nc.f32 	%f66, [%rd13+28];
	fma.rn.f32 	%f113, %f64, %f66, %f63;
	add.s32 	%r47, %r47, 8;
	add.s32 	%r46, %r46, 8;
	add.s32 	%r45, %r45, 8;
	setp.ne.s32 	%p4, %r47, 0;
	@%p4 bra 	$L__BB0_4;
$L__BB0_5:
	setp.eq.s32 	%p5, %r4, 0;
	@%p5 bra 	$L__BB0_13;
	and.b32  	%r14, %r21, 3;
	setp.lt.u32 	%p6, %r4, 4;
	@%p6 bra 	$L__BB0_8;
	add.s32 	%r38, %r2, %r49;
	mul.wide.s32 	%rd14, %r38, 4;
	add.s64 	%rd15, %rd3, %rd14;
	ld.global.nc.f32 	%f68, [%rd15];
	add.s32 	%r39, %r49, %r3;
	mul.wide.s32 	%rd16, %r39, 4;
	add.s64 	%rd17, %rd2, %rd16;
	ld.global.nc.f32 	%f69, [%rd17];
	fma.rn.f32 	%f70, %f68, %f69, %f112;
	add.s64 	%rd18, %rd1, %rd16;
	ld.global.nc.f32 	%f71, [%rd18];
	fma.rn.f32 	%f72, %f68, %f71, %f113;
	ld.global.nc.f32 	%f73, [%rd15+4];
	ld.global.nc.f32 	%f74, [%rd17+4];
	fma.rn.f32 	%f75, %f73, %f74, %f70;
	ld.global.nc.f32 	%f76, [%rd18+4];
	fma.rn.f32 	%f77, %f73, %f76, %f72;
	ld.global.nc.f32 	%f78, [%rd15+8];
	ld.global.nc.f32 	%f79, [%rd17+8];
	fma.rn.f32 	%f80, %f78, %f79, %f75;
	ld.global.nc.f32 	%f81, [%rd18+8];
	fma.rn.f32 	%f82, %f78, %f81, %f77;
	ld.global.nc.f32 	%f83, [%rd15+12];
	ld.global.nc.f32 	%f84, [%rd17+12];
	fma.rn.f32 	%f112, %f83, %f84, %f80;
	ld.global.nc.f32 	%f85, [%rd18+12];
	fma.rn.f32 	%f113, %f83, %f85, %f82;
	add.s32 	%r49, %r49, 4;
$L__BB0_8:
	setp.eq.s32 	%p7, %r14, 0;
	@%p7 bra 	$L__BB0_13;
	setp.eq.s32 	%p8, %r14, 1;
	@%p8 bra 	$L__BB0_11;
	add.s32 	%r40, %r2, %r49;
	mul.wide.s32 	%rd19, %r40, 4;
	add.s64 	%rd20, %rd3, %rd19;
	ld.global.nc.f32 	%f87, [%rd20];
	add.s32 	%r41, %r49, %r3;
	mul.wide.s32 	%rd21, %r41, 4;
	add.s64 	%rd22, %rd2, %rd21;
	ld.global.nc.f32 	%f88, [%rd22];
	fma.rn.f32 	%f89, %f87, %f88, %f112;
	add.s64 	%rd23, %rd1, %rd21;
	ld.global.nc.f32 	%f90, [%rd23];
	fma.rn.f32 	%f91, %f87, %f90, %f113;
	ld.global.nc.f32 	%f92, [%rd20+4];
	ld.global.nc.f32 	%f93, [%rd22+4];
	fma.rn.f32 	%f112, %f92, %f93, %f89;
	ld.global.nc.f32 	%f94, [%rd23+4];
	fma.rn.f32 	%f113, %f92, %f94, %f91;
	add.s32 	%r49, %r49, 2;
$L__BB0_11:
	and.b32  	%r42, %r21, 1;
	setp.eq.b32 	%p9, %r42, 1;
	not.pred 	%p10, %p9;
	@%p10 bra 	$L__BB0_13;
	add.s32 	%r43, %r2, %r49;
	mul.wide.s32 	%rd24, %r43, 4;
	add.s64 	%rd25, %rd3, %rd24;
	ld.global.nc.f32 	%f95, [%rd25];
	add.s32 	%r44, %r49, %r3;
	mul.wide.s32 	%rd26, %r44, 4;
	add.s64 	%rd27, %rd2, %rd26;
	ld.global.nc.f32 	%f96, [%rd27];
	fma.rn.f32 	%f112, %f95, %f96, %f112;
	add.s64 	%rd28, %rd1, %rd26;
	ld.global.nc.f32 	%f97, [%rd28];
	fma.rn.f32 	%f113, %f95, %f97, %f113;
$L__BB0_13:
	cvta.to.global.u64 	%rd29, %rd4;
	mul.wide.s32 	%rd30, %r1, 4;
	add.s64 	%rd31, %rd29, %rd30;
	st.global.f32 	[%rd31], %f112;
	cvta.to.global.u64 	%rd32, %rd5;
	add.s64 	%rd33, %rd32, %rd30;
	st.global.f32 	[%rd33], %f113;
$L__BB0_14:
	ret;

}


// ===== COMPILED SASS (sm_100) =====

	.target	sm_100

	.elftype	@"ET_EXEC"


//--------------------- .note.nv.tkinfo           --------------------------
	.section	.note.nv.tkinfo,"",@"SHT_NOTE"
	.sectionflags	@"SHF_NOTE_NV_TKINFO"
	.tkinfo
        /*0018*/ 	.word	0x00000002
        /*0030*/ 	.string	""
        /*0030*/ 	.string	"ptxas"
        /*0030*/ 	.string	"Cuda compilation tools, release 13.0, V13.0.88"
        /*0030*/ 	.string	"Build cuda_13.0.r13.0/compiler.36424714_0"
        /*0030*/ 	.string	"-arch sm_100 -m 64 "



//--------------------- .note.nv.cuinfo           --------------------------
	.section	.note.nv.cuinfo,"",@"SHT_NOTE"
	.sectionflags	@"SHF_NOTE_NV_CUINFO"
        /*0018*/ 	.short	0x0002
        /*001a*/ 	.short	0x0064
        /*001c*/ 	.short	0x0082
	.zero		2


//--------------------- .nv.info                  --------------------------
	.section	.nv.info,"",@"SHT_CUDA_INFO"
	.align	4


	//----- nvinfo : EIATTR_REGCOUNT
	.align		4
        /*0000*/ 	.byte	0x04, 0x2f
        /*0002*/ 	.short	(.L_1 - .L_0)
	.align		4
.L_0:
        /*0004*/ 	.word	index@(_Z11stft_kernelPKfS0_S0_PfS1_iiiiii)
        /*0008*/ 	.word	0x00000020


	//----- nvinfo : EIATTR_FRAME_SIZE
	.align		4
.L_1:
        /*000c*/ 	.byte	0x04, 0x11
        /*000e*/ 	.short	(.L_3 - .L_2)
	.align		4
.L_2:
        /*0010*/ 	.word	index@(_Z11stft_kernelPKfS0_S0_PfS1_iiiiii)
        /*0014*/ 	.word	0x00000000


	//----- nvinfo : EIATTR_MIN_STACK_SIZE
	.align		4
.L_3:
        /*0018*/ 	.byte	0x04, 0x12
        /*001a*/ 	.short	(.L_5 - .L_4)
	.align		4
.L_4:
        /*001c*/ 	.word	index@(_Z11stft_kernelPKfS0_S0_PfS1_iiiiii)
        /*0020*/ 	.word	0x00000000
.L_5:


//--------------------- .nv.compat                --------------------------
	.section	.nv.compat,"",@"SHT_CUDA_COMPAT_INFO"
	.align	4
        /*0000*/ 	.byte	0x02, 0x09, 0x00, 0x00, 0x02, 0x02, 0x01, 0x00, 0x02, 0x05, 0x05, 0x00, 0x03, 0x07, 0x01, 0x01
        /*0010*/ 	.byte	0x02, 0x03, 0x00, 0x00, 0x02, 0x06, 0x01, 0x00, 0x04, 0x0b, 0x08, 0x00, 0x09, 0x00, 0x00, 0x00
        /*0020*/ 	.byte	0x00, 0x00, 0x00, 0x00


//--------------------- .nv.info._Z11stft_kernelPKfS0_S0_PfS1_iiiiii --------------------------
	.section	.nv.info._Z11stft_kernelPKfS0_S0_PfS1_iiiiii,"",@"SHT_CUDA_INFO"
	.sectionflags	@""
	.align	4


	//----- nvinfo : EIATTR_CUDA_API_VERSION
	.align		4
        /*0000*/ 	.byte	0x04, 0x37
        /*0002*/ 	.short	(.L_7 - .L_6)
.L_6:
        /*0004*/ 	.word	0x00000082


	//----- nvinfo : EIATTR_KPARAM_INFO
	.align		4
.L_7:
        /*0008*/ 	.byte	0x04, 0x17
        /*000a*/ 	.short	(.L_9 - .L_8)
.L_8:
        /*000c*/ 	.word	0x00000000
        /*0010*/ 	.short	0x000a
        /*0012*/ 	.short	0x003c
        /*0014*/ 	.byte	0x00, 0xf0, 0x11, 0x00


	//----- nvinfo : EIATTR_KPARAM_INFO
	.align		4
.L_9:
        /*0018*/ 	.byte	0x04, 0x17
        /*001a*/ 	.short	(.L_11 - .L_10)
.L_10:
        /*001c*/ 	.word	0x00000000
        /*0020*/ 	.short	0x0009
        /*0022*/ 	.short	0x0038
        /*0024*/ 	.byte	0x00, 0xf0, 0x11, 0x00


	//----- nvinfo : EIATTR_KPARAM_INFO
	.align		4
.L_11:
        /*0028*/ 	.byte	0x04, 0x17
        /*002a*/ 	.short	(.L_13 - .L_12)
.L_12:
        /*002c*/ 	.word	0x00000000
        /*0030*/ 	.short	0x0008
        /*0032*/ 	.short	0x0034
        /*0034*/ 	.byte	0x00, 0xf0, 0x11, 0x00


	//----- nvinfo : EIATTR_KPARAM_INFO
	.align		4
.L_13:
        /*0038*/ 	.byte	0x04, 0x17
        /*003a*/ 	.short	(.L_15 - .L_14)
.L_14:
        /*003c*/ 	.word	0x00000000
        /*0040*/ 	.short	0x0007
        /*0042*/ 	.short	0x0030
        /*0044*/ 	.byte	0x00, 0xf0, 0x11, 0x00


	//----- nvinfo : EIATTR_KPARAM_INFO
	.align		4
.L_15:
        /*0048*/ 	.byte	0x04, 0x17
        /*004a*/ 	.short	(.L_17 - .L_16)
.L_16:
        /*004c*/ 	.word	0x00000000
        /*0050*/ 	.short	0x0006
        /*0052*/ 	.short	0x002c
        /*0054*/ 	.byte	0x00, 0xf0, 0x11, 0x00


	//----- nvinfo : EIATTR_KPARAM_INFO
	.align		4
.L_17:
        /*0058*/ 	.byte	0x04, 0x17
        /*005a*/ 	.short	(.L_19 - .L_18)
.L_18:
        /*005c*/ 	.word	0x00000000
        /*0060*/ 	.short	0x0005
        /*0062*/ 	.short	0x0028
        /*0064*/ 	.byte	0x00, 0xf0, 0x11, 0x00


	//----- nvinfo : EIATTR_KPARAM_INFO
	.align		4
.L_19:
        /*0068*/ 	.byte	0x04, 0x17
        /*006a*/ 	.short	(.L_21 - .L_20)
.L_20:
        /*006c*/ 	.word	0x00000000
        /*0070*/ 	.short	0x0004
        /*0072*/ 	.short	0x0020
        /*0074*/ 	.byte	0x00, 0xf5, 0x21, 0x00


	//----- nvinfo : EIATTR_KPARAM_INFO
	.align		4
.L_21:
        /*0078*/ 	.byte	0x04, 0x17
        /*007a*/ 	.short	(.L_23 - .L_22)
.L_22:
        /*007c*/ 	.word	0x00000000
        /*0080*/ 	.short	0x0003
        /*0082*/ 	.short	0x0018
        /*0084*/ 	.byte	0x00, 0xf5, 0x21, 0x00


	//----- nvinfo : EIATTR_KPARAM_INFO
	.align		4
.L_23:
        /*0088*/ 	.byte	0x04, 0x17
        /*008a*/ 	.short	(.L_25 - .L_24)
.L_24:
        /*008c*/ 	.word	0x00000000
        /*0090*/ 	.short	0x0002
        /*0092*/ 	.short	0x0010
        /*0094*/ 	.byte	0x00, 0xf5, 0x21, 0x00


	//----- nvinfo : EIATTR_KPARAM_INFO
	.align		4
.L_25:
        /*0098*/ 	.byte	0x04, 0x17
        /*009a*/ 	.short	(.L_27 - .L_26)
.L_26:
        /*009c*/ 	.word	0x00000000
        /*00a0*/ 	.short	0x0001
        /*00a2*/ 	.short	0x0008
        /*00a4*/ 	.byte	0x00, 0xf5, 0x21, 0x00


	//----- nvinfo : EIATTR_KPARAM_INFO
	.align		4
.L_27:
        /*00a8*/ 	.byte	0x04, 0x17
        /*00aa*/ 	.short	(.L_29 - .L_28)
.L_28:
        /*00ac*/ 	.word	0x00000000
        /*00b0*/ 	.short	0x0000
        /*00b2*/ 	.short	0x0000
        /*00b4*/ 	.byte	0x00, 0xf5, 0x21, 0x00


	//----- nvinfo : EIATTR_SPARSE_MMA_MASK
	.align		4
.L_29:
        /*00b8*/ 	.byte	0x03, 0x50
        /*00ba*/ 	.short	0x0000


	//----- nvinfo : EIATTR_MAXREG_COUNT
	.align		4
        /*00bc*/ 	.byte	0x03, 0x1b
        /*00be*/ 	.short	0x00ff


	//----- nvinfo : EIATTR_MERCURY_ISA_VERSION
	.align		4
        /*00c0*/ 	.byte	0x03, 0x5f
        /*00c2*/ 	.short	0x0101


	//----- nvinfo : EIATTR_VRC_CTA_INIT_COUNT
	.align		4
        /*00c4*/ 	.byte	0x02, 0x4a
	.zero		1
	.zero		1


	//----- nvinfo : EIATTR_EXIT_INSTR_OFFSETS
	.align		4
        /*00c8*/ 	.byte	0x04, 0x1c
        /*00ca*/ 	.short	(.L_31 - .L_30)


	//   ....[0]....
.L_30:
        /*00cc*/ 	.word	0x000000b0


	//   ....[1]....
        /*00d0*/ 	.word	0x00000eb0


	//----- nvinfo : EIATTR_CBANK_PARAM_SIZE
	.align		4
.L_31:
        /*00d4*/ 	.byte	0x03, 0x19
        /*00d6*/ 	.short	0x0040


	//----- nvinfo : EIATTR_PARAM_CBANK
	.align		4
        /*00d8*/ 	.byte	0x04, 0x0a
        /*00da*/ 	.short	(.L_33 - .L_32)
	.align		4
.L_32:
        /*00dc*/ 	.word	index@(.nv.constant0._Z11stft_kernelPKfS0_S0_PfS1_iiiiii)
        /*00e0*/ 	.short	0x0380
        /*00e2*/ 	.short	0x0040


	//----- nvinfo : EIATTR_SW_WAR
	.align		4
.L_33:
        /*00e4*/ 	.byte	0x04, 0x36
        /*00e6*/ 	.short	(.L_35 - .L_34)
.L_34:
        /*00e8*/ 	.word	0x00000008
.L_35:


//--------------------- .nv.callgraph             --------------------------
	.section	.nv.callgraph,"",@"SHT_CUDA_CALLGRAPH"
	.align	4
	.sectionentsize	8
	.align		4
        /*0000*/ 	.word	0x00000000
	.align		4
        /*0004*/ 	.word	0xffffffff
	.align		4
        /*0008*/ 	.word	0x00000000
	.align		4
        /*000c*/ 	.word	0xfffffffe
	.align		4
        /*0010*/ 	.word	0x00000000
	.align		4
        /*0014*/ 	.word	0xfffffffd
	.align		4
        /*0018*/ 	.word	0x00000000
	.align		4
        /*001c*/ 	.word	0xfffffffc


//--------------------- .text._Z11stft_kernelPKfS0_S0_PfS1_iiiiii --------------------------
	.section	.text._Z11stft_kernelPKfS0_S0_PfS1_iiiiii,"ax",@progbits
	.align	128
        .global         _Z11stft_kernelPKfS0_S0_PfS1_iiiiii
        .type           _Z11stft_kernelPKfS0_S0_PfS1_iiiiii,@function
        .size           _Z11stft_kernelPKfS0_S0_PfS1_iiiiii,(.L_x_5 - _Z11stft_kernelPKfS0_S0_PfS1_iiiiii)
        .other          _Z11stft_kernelPKfS0_S0_PfS1_iiiiii,@"STO_CUDA_ENTRY STV_DEFAULT"
_Z11stft_kernelPKfS0_S0_PfS1_iiiiii:
.text._Z11stft_kernelPKfS0_S0_PfS1_iiiiii:
[----:B------:R-:W-:Y:S01]  /*0000*/  LDC R1, c[0x0][0x37c] ;  /* 0x0000df00ff017b82 */ /* 0x000fe20000000800 */
[----:B------:R-:W0:Y:S07]  /*0010*/  S2R R3, SR_TID.X ;  /* 0x0000000000037919 */ /* 0x000e2e0000002100 */
[----:B------:R-:W1:Y:S01]  /*0020*/  LDC R4, c[0x0][0x3b0] ;  /* 0x0000ec00ff047b82 */ /* 0x000e620000000800 */
[----:B------:R-:W1:Y:S07]  /*0030*/  LDCU UR5, c[0x0][0x3a8] ;  /* 0x00007500ff0577ac */ /* 0x000e6e0008000800 */
[----:B------:R-:W0:Y:S08]  /*0040*/  S2UR UR4, SR_CTAID.X ;  /* 0x00000000000479c3 */ /* 0x000e300000002500 */
[----:B------:R-:W0:Y:S08]  /*0050*/  LDC R0, c[0x0][0x360] ;  /* 0x0000d800ff007b82 */ /* 0x000e300000000800 */
[----:B------:R-:W2:Y:S01]  /*0060*/  LDC R5, c[0x0][0x3bc] ;  /* 0x0000ef00ff057b82 */ /* 0x000ea20000000800 */
[----:B-1----:R-:W-:-:S02]  /*0070*/  IMAD R2, R4, UR5, RZ ;  /* 0x0000000504027c24 */ /* 0x002fc4000f8e02ff */
[----:B0-----:R-:W-:Y:S02]  /*0080*/  IMAD R0, R0, UR4, R3 ;  /* 0x0000000400007c24 */ /* 0x001fe4000f8e0203 */
[----:B--2---:R-:W-:-:S05]  /*0090*/  IMAD R3, R2, R5, RZ ;  /* 0x0000000502037224 */ /* 0x004fca00078e02ff */
[----:B------:R-:W-:-:S13]  /*00a0*/  ISETP.GT.AND P0, PT, R0, R3, PT ;  /* 0x000000030000720c */ /* 0x000fda0003f04270 */
[----:B------:R-:W-:Y:S05]  /*00b0*/  @P0 EXIT ;  /* 0x000000000000094d */ /* 0x000fea0003800000 */
[-C--:B------:R-:W-:Y:S01]  /*00c0*/  IABS R2, R5.reuse ;  /* 0x0000000500027213 */ /* 0x080fe20000000000 */
[----:B------:R-:W-:Y:S01]  /*00d0*/  IMAD R7, R4, R5, RZ ;  /* 0x0000000504077224 */ /* 0x000fe200078e02ff */
[----:B------:R-:W-:Y:S01]  /*00e0*/  IABS R6, R4 ;  /* 0x0000000400067213 */ /* 0x000fe20000000000 */
[----:B------:R-:W0:Y:S01]  /*00f0*/  LDCU UR6, c[0x0][0x3b8] ;  /* 0x00007700ff0677ac */ /* 0x000e220008000800 */
[----:B------:R-:W1:Y:S01]  /*0100*/  I2F.RP R3, R2 ;  /* 0x0000000200037306 */ /* 0x000e620000209400 */
[----:B------:R-:W-:Y:S01]  /*0110*/  IMAD.MOV.U32 R20, RZ, RZ, RZ ;  /* 0x000000ffff147224 */ /* 0x000fe200078e00ff */
[----:B------:R-:W-:Y:S01]  /*0120*/  IABS R8, R7 ;  /* 0x0000000700087213 */ /* 0x000fe20000000000 */
[----:B------:R-:W2:Y:S01]  /*0130*/  LDCU UR7, c[0x0][0x3ac] ;  /* 0x00007580ff0777ac */ /* 0x000ea20008000800 */
[----:B------:R-:W3:Y:S04]  /*0140*/  LDCU.64 UR4, c[0x0][0x358] ;  /* 0x00006b00ff0477ac */ /* 0x000ee80008000a00 */
[----:B------:R-:W4:Y:S08]  /*0150*/  I2F.RP R14, R8 ;  /* 0x00000008000e7306 */ /* 0x000f300000209400 */
[----:B-1----:R-:W1:Y:S08]  /*0160*/  MUFU.RCP R3, R3 ;  /* 0x0000000300037308 */ /* 0x002e700000001000 */
[----:B------:R-:W5:Y:S08]  /*0170*/  I2F.RP R13, R6 ;  /* 0x00000006000d7306 */ /* 0x000f700000209400 */
[----:B----4-:R-:W-:Y:S01]  /*0180*/  MUFU.RCP R14, R14 ;  /* 0x0000000e000e7308 */ /* 0x010fe20000001000 */
[----:B-1----:R-:W-:-:S02]  /*0190*/  IADD3 R10, PT, PT, R3, 0xffffffe, RZ ;  /* 0x0ffffffe030a7810 */ /* 0x002fc40007ffe0ff */
[----:B------:R-:W-:-:S05]  /*01a0*/  IABS R3, R0 ;  /* 0x0000000000037213 */ /* 0x000fca0000000000 */
[----:B------:R1:W4:Y:S08]  /*01b0*/  F2I.FTZ.U32.TRUNC.NTZ R11, R10 ;  /* 0x0000000a000b7305 */ /* 0x000330000021f000 */
[----:B-----5:R-:W5:Y:S01]  /*01c0*/  MUFU.RCP R13, R13 ;  /* 0x0000000d000d7308 */ /* 0x020f620000001000 */
[----:B-1----:R-:W-:Y:S01]  /*01d0*/  HFMA2 R10, -RZ, RZ, 0, 0 ;  /* 0x00000000ff0a7431 */ /* 0x002fe200000001ff */
[----:B----4-:R-:W-:-:S05]  /*01e0*/  IADD3 R9, PT, PT, RZ, -R11, RZ ;  /* 0x8000000bff097210 */ /* 0x010fca0007ffe0ff */
[----:B------:R-:W-:-:S04]  /*01f0*/  IMAD R9, R9, R2, RZ ;  /* 0x0000000209097224 */ /* 0x000fc800078e02ff */
[----:B------:R-:W-:Y:S01]  /*0200*/  IMAD.HI.U32 R10, R11, R9, R10 ;  /* 0x000000090b0a7227 */ /* 0x000fe200078e000a */
[----:B------:R-:W-:Y:S02]  /*0210*/  MOV R9, R3 ;  /* 0x0000000300097202 */ /* 0x000fe40000000f00 */
[----:B------:R-:W-:-:S03]  /*0220*/  IADD3 R3, PT, PT, R14, 0xffffffe, RZ ;  /* 0x0ffffffe0e037810 */ /* 0x000fc60007ffe0ff */
[----:B------:R-:W-:Y:S01]  /*0230*/  IMAD.HI.U32 R12, R10, R9, RZ ;  /* 0x000000090a0c7227 */ /* 0x000fe200078e00ff */
[----:B-----5:R-:W-:Y:S02]  /*0240*/  IADD3 R10, PT, PT, R13, 0xffffffe, RZ ;  /* 0x0ffffffe0d0a7810 */ /* 0x020fe40007ffe0ff */
[----:B------:R-:W1:Y:S01]  /*0250*/  F2I.FTZ.U32.TRUNC.NTZ R3, R3 ;  /* 0x0000000300037305 */ /* 0x000e62000021f000 */
[----:B------:R-:W-:-:S04]  /*0260*/  IMAD.MOV R11, RZ, RZ, -R12 ;  /* 0x000000ffff0b7224 */ /* 0x000fc800078e0a0c */
[----:B------:R-:W-:-:S05]  /*0270*/  IMAD R11, R2, R11, R9 ;  /* 0x0000000b020b7224 */ /* 0x000fca00078e0209 */
[----:B------:R-:W-:Y:S02]  /*0280*/  ISETP.GT.U32.AND P1, PT, R2, R11, PT ;  /* 0x0000000b0200720c */ /* 0x000fe40003f24070 */
[----:B-1----:R-:W-:-:S05]  /*0290*/  IADD3 R13, PT, PT, RZ, -R3, RZ ;  /* 0x80000003ff0d7210 */ /* 0x002fca0007ffe0ff */
[----:B------:R-:W-:-:S06]  /*02a0*/  IMAD R13, R13, R8, RZ ;  /* 0x000000080d0d7224 */ /* 0x000fcc00078e02ff */
[-C--:B------:R-:W-:Y:S01]  /*02b0*/  @!P1 IADD3 R11, PT, PT, R11, -R2.reuse, RZ ;  /* 0x800000020b0b9210 */ /* 0x080fe20007ffe0ff */
[----:B------:R-:W-:Y:S01]  /*02c0*/  @!P1 VIADD R12, R12, 0x1 ;  /* 0x000000010c0c9836 */ /* 0x000fe20000000000 */
[----:B------:R-:W-:Y:S02]  /*02d0*/  ISETP.NE.AND P1, PT, R5, RZ, PT ;  /* 0x000000ff0500720c */ /* 0x000fe40003f25270 */
[----:B------:R-:W-:Y:S02]  /*02e0*/  ISETP.GE.U32.AND P0, PT, R11, R2, PT ;  /* 0x000000020b00720c */ /* 0x000fe40003f06070 */
[----:B------:R-:W-:Y:S01]  /*02f0*/  LOP3.LUT R2, R0, R5, RZ, 0x3c, !PT ;  /* 0x0000000500027212 */ /* 0x000fe200078e3cff */
[----:B------:R1:W4:Y:S03]  /*0300*/  F2I.FTZ.U32.TRUNC.NTZ R11, R10 ;  /* 0x0000000a000b7305 */ /* 0x000326000021f000 */
[----:B------:R-:W-:Y:S01]  /*0310*/  ISETP.GE.AND P2, PT, R2, RZ, PT ;  /* 0x000000ff0200720c */ /* 0x000fe20003f46270 */
[----:B------:R-:W-:Y:S01]  /*0320*/  HFMA2 R2, -RZ, RZ, 0, 0 ;  /* 0x00000000ff027431 */ /* 0x000fe200000001ff */
[----:B-1----:R-:W-:-:S05]  /*0330*/  IABS R10, R7 ;  /* 0x00000007000a7213 */ /* 0x002fca0000000000 */
[----:B------:R-:W-:Y:S02]  /*0340*/  @P0 IADD3 R12, PT, PT, R12, 0x1, RZ ;  /* 0x000000010c0c0810 */ /* 0x000fe40007ffe0ff */
[----:B------:R-:W-:Y:S01]  /*0350*/  IADD3 R14, PT, PT, RZ, -R10, RZ ;  /* 0x8000000aff0e7210 */ /* 0x000fe20007ffe0ff */
[----:B------:R-:W-:Y:S01]  /*0360*/  IMAD.HI.U32 R2, R3, R13, R2 ;  /* 0x0000000d03027227 */ /* 0x000fe200078e0002 */
[----:B----4-:R-:W-:Y:S02]  /*0370*/  IADD3 R15, PT, PT, RZ, -R11, RZ ;  /* 0x8000000bff0f7210 */ /* 0x010fe40007ffe0ff */
[----:B------:R-:W-:Y:S01]  /*0380*/  MOV R10, RZ ;  /* 0x000000ff000a7202 */ /* 0x000fe20000000f00 */
[----:B------:R-:W-:Y:S01]  /*0390*/  @!P2 IMAD.MOV R12, RZ, RZ, -R12 ;  /* 0x000000ffff0ca224 */ /* 0x000fe200078e0a0c */
[----:B------:R-:W-:Y:S01]  /*03a0*/  @!P1 LOP3.LUT R12, RZ, R5, RZ, 0x33, !PT ;  /* 0x00000005ff0c9212 */ /* 0x000fe200078e33ff */
[----:B------:R-:W-:Y:S02]  /*03b0*/  IMAD R3, R15, R6, RZ ;  /* 0x000000060f037224 */ /* 0x000fe400078e02ff */
[----:B------:R-:W-:Y:S01]  /*03c0*/  IMAD.HI.U32 R2, R2, R9, RZ ;  /* 0x0000000902027227 */ /* 0x000fe200078e00ff */
[----:B------:R-:W-:-:S02]  /*03d0*/  IABS R13, R12 ;  /* 0x0000000c000d7213 */ /* 0x000fc40000000000 */
[C---:B------:R-:W-:Y:S01]  /*03e0*/  ISETP.GE.AND P4, PT, R12.reuse, RZ, PT ;  /* 0x000000ff0c00720c */ /* 0x040fe20003f86270 */
[----:B------:R-:W-:Y:S01]  /*03f0*/  IMAD.HI.U32 R10, R11, R3, R10 ;  /* 0x000000030b0a7227 */ /* 0x000fe200078e000a */
[----:B------:R-:W-:Y:S02]  /*0400*/  MOV R3, R13 ;  /* 0x0000000d00037202 */ /* 0x000fe40000000f00 */
[----:B------:R-:W-:Y:S01]  /*0410*/  IADD3 R12, PT, PT, -R12, RZ, RZ ;  /* 0x000000ff0c0c7210 */ /* 0x000fe20007ffe1ff */
[----:B------:R-:W-:Y:S02]  /*0420*/  IMAD.MOV.U32 R11, RZ, RZ, R14 ;  /* 0x000000ffff0b7224 */ /* 0x000fe400078e000e */
[----:B------:R-:W-:Y:S02]  /*0430*/  HFMA2 R14, -RZ, RZ, 0, 0 ;  /* 0x00000000ff0e7431 */ /* 0x000fe400000001ff */
[----:B------:R-:W-:-:S04]  /*0440*/  IMAD.HI.U32 R10, R10, R3, RZ ;  /* 0x000000030a0a7227 */ /* 0x000fc800078e00ff */
[----:B------:R-:W-:Y:S01]  /*0450*/  IMAD R9, R2, R11, R9 ;  /* 0x0000000b02097224 */ /* 0x000fe200078e0209 */
[----:B------:R-:W-:-:S04]  /*0460*/  IADD3 R10, PT, PT, -R10, RZ, RZ ;  /* 0x000000ff0a0a7210 */ /* 0x000fc80007ffe1ff */
[----:B------:R-:W-:Y:S01]  /*0470*/  ISETP.GT.U32.AND P1, PT, R8, R9, PT ;  /* 0x000000090800720c */ /* 0x000fe20003f24070 */
[----:B------:R-:W-:-:S05]  /*0480*/  IMAD R3, R6, R10, R3 ;  /* 0x0000000a06037224 */ /* 0x000fca00078e0203 */
[----:B------:R-:W-:-:S07]  /*0490*/  ISETP.GT.U32.AND P0, PT, R6, R3, PT ;  /* 0x000000030600720c */ /* 0x000fce0003f04070 */
[-C--:B------:R-:W-:Y:S02]  /*04a0*/  @!P1 IADD3 R9, PT, PT, R9, -R8.reuse, RZ ;  /* 0x8000000809099210 */ /* 0x080fe40007ffe0ff */
[----:B------:R-:W-:Y:S02]  /*04b0*/  @!P1 IADD3 R2, PT, PT, R2, 0x1, RZ ;  /* 0x0000000102029810 */ /* 0x000fe40007ffe0ff */
[----:B------:R-:W-:Y:S02]  /*04c0*/  ISETP.GE.U32.AND P3, PT, R9, R8, PT ;  /* 0x000000080900720c */ /* 0x000fe40003f66070 */
[----:B------:R-:W1:Y:S01]  /*04d0*/  LDC R8, c[0x0][0x3b4] ;  /* 0x0000ed00ff087b82 */ /* 0x000e620000000800 */
[----:B------:R-:W-:Y:S02]  /*04e0*/  @!P0 IADD3 R3, PT, PT, R3, -R6, RZ ;  /* 0x8000000603038210 */ /* 0x000fe40007ffe0ff */
[----:B------:R-:W-:Y:S02]  /*04f0*/  LOP3.LUT R9, R0, R7, RZ, 0x3c, !PT ;  /* 0x0000000700097212 */ /* 0x000fe400078e3cff */
[----:B------:R-:W-:-:S02]  /*0500*/  ISETP.GT.U32.AND P0, PT, R6, R3, PT ;  /* 0x000000030600720c */ /* 0x000fc40003f04070 */
[----:B------:R-:W-:Y:S01]  /*0510*/  ISETP.GE.AND P2, PT, R9, RZ, PT ;  /* 0x000000ff0900720c */ /* 0x000fe20003f46270 */
[----:B------:R-:W-:Y:S01]  /*0520*/  IMAD R9, R5, R12, R0 ;  /* 0x0000000c05097224 */ /* 0x000fe200078e0200 */
[----:B------:R-:W-:Y:S02]  /*0530*/  ISETP.NE.AND P1, PT, R7, RZ, PT ;  /* 0x000000ff0700720c */ /* 0x000fe40003f25270 */
[----:B------:R-:W-:Y:S01]  /*0540*/  @P3 VIADD R2, R2, 0x1 ;  /* 0x0000000102023836 */ /* 0x000fe20000000000 */
[----:B------:R-:W-:Y:S01]  /*0550*/  ISETP.NE.AND P3, PT, R4, RZ, PT ;  /* 0x000000ff0400720c */ /* 0x000fe20003f65270 */
[----:B0-----:R-:W-:-:S05]  /*0560*/  IMAD R9, R9, UR6, RZ ;  /* 0x0000000609097c24 */ /* 0x001fca000f8e02ff */
[----:B------:R-:W-:Y:S02]  /*0570*/  @!P0 IADD3 R3, PT, PT, R3, -R6, RZ ;  /* 0x8000000603038210 */ /* 0x000fe40007ffe0ff */
[----:B------:R-:W-:Y:S02]  /*0580*/  @!P2 IADD3 R2, PT, PT, -R2, RZ, RZ ;  /* 0x000000ff0202a210 */ /* 0x000fe40007ffe1ff */
[----:B------:R-:W-:Y:S02]  /*0590*/  @!P1 LOP3.LUT R2, RZ, R7, RZ, 0x33, !PT ;  /* 0x00000007ff029212 */ /* 0x000fe400078e33ff */
[----:B-1----:R-:W-:Y:S02]  /*05a0*/  ISETP.GE.AND P0, PT, R8, 0x1, PT ;  /* 0x000000010800780c */ /* 0x002fe40003f06270 */
[----:B------:R-:W-:Y:S01]  /*05b0*/  @!P4 IADD3 R3, PT, PT, -R3, RZ, RZ ;  /* 0x000000ff0303c210 */ /* 0x000fe20007ffe1ff */
[----:B--2---:R-:W-:Y:S01]  /*05c0*/  IMAD R9, R2, UR7, R9 ;  /* 0x0000000702097c24 */ /* 0x004fe2000f8e0209 */
[----:B------:R-:W-:-:S09]  /*05d0*/  @!P3 LOP3.LUT R3, RZ, R4, RZ, 0x33, !PT ;  /* 0x00000004ff03b212 */ /* 0x000fd200078e33ff */
[----:B---3--:R-:W-:Y:S05]  /*05e0*/  @!P0 BRA `(.L_x_0) ;  /* 0x0000000800188947 */ /* 0x008fea0003800000 */
[C---:B------:R-:W-:Y:S01]  /*05f0*/  ISETP.GE.U32.AND P0, PT, R8.reuse, 0x8, PT ;  /* 0x000000080800780c */ /* 0x040fe20003f06070 */
[----:B------:R-:W-:Y:S01]  /*0600*/  IMAD R12, R3, R8, RZ ;  /* 0x00000008030c7224 */ /* 0x000fe200078e02ff */
[----:B------:R-:W-:Y:S02]  /*0610*/  LOP3.LUT R25, R8, 0x7, RZ, 0xc0, !PT ;  /* 0x0000000708197812 */ /* 0x000fe400078ec0ff */
[----:B------:R-:W-:Y:S02]  /*0620*/  MOV R14, RZ ;  /* 0x000000ff000e7202 */ /* 0x000fe40000000f00 */
[----:B------:R-:W-:Y:S02]  /*0630*/  ISETP.NE.AND P1, PT, R25, RZ, PT ;  /* 0x000000ff1900720c */ /* 0x000fe40003f25270 */
[----:B------:R-:W-:Y:S02]  /*0640*/  MOV R13, RZ ;  /* 0x000000ff000d7202 */ /* 0x000fe40000000f00 */
[----:B------:R-:W-:-:S03]  /*0650*/  MOV R20, RZ ;  /* 0x000000ff00147202 */ /* 0x000fc60000000f00 */
[----:B------:R-:W-:Y:S06]  /*0660*/  @!P0 BRA `(.L_x_1) ;  /* 0x0000000000e08947 */ /* 0x000fec0003800000 */
[----:B------:R-:W-:Y:S01]  /*0670*/  LOP3.LUT R13, R8, 0x7ffffff8, RZ, 0xc0, !PT ;  /* 0x7ffffff8080d7812 */ /* 0x000fe200078ec0ff */
[----:B------:R-:W-:Y:S01]  /*0680*/  IMAD.MOV.U32 R14, RZ, RZ, RZ ;  /* 0x000000ffff0e7224 */ /* 0x000fe200078e00ff */
[----:B------:R-:W-:Y:S02]  /*0690*/  MOV R15, R12 ;  /* 0x0000000c000f7202 */ /* 0x000fe40000000f00 */
[----:B------:R-:W-:Y:S02]  /*06a0*/  MOV R11, R9 ;  /* 0x00000009000b7202 */ /* 0x000fe40000000f00 */
[----:B------:R-:W-:-:S07]  /*06b0*/  IADD3 R10, PT, PT, -R13, RZ, RZ ;  /* 0x000000ff0d0a7210 */ /* 0x000fce0007ffe1ff */
.L_x_2:
[----:B------:R-:W0:Y:S08]  /*06c0*/  LDC.64 R2, c[0x0][0x380] ;  /* 0x0000e000ff027b82 */ /* 0x000e300000000a00 */
[----:B------:R-:W1:Y:S01]  /*06d0*/  LDC.64 R4, c[0x0][0x388] ;  /* 0x0000e200ff047b82 */ /* 0x000e620000000a00 */
[----:B0-----:R-:W-:-:S05]  /*06e0*/  IMAD.WIDE R2, R11, 0x4, R2 ;  /* 0x000000040b027825 */ /* 0x001fca00078e0202 */
[----:B------:R-:W2:Y:S01]  /*06f0*/  LDG.E.CONSTANT R21, desc[UR4][R2.64] ;  /* 0x0000000402157981 */ /* 0x000ea2000c1e9900 */
[----:B-1----:R-:W-:-:S03]  /*0700*/  IMAD.WIDE R4, R15, 0x4, R4 ;  /* 0x000000040f047825 */ /* 0x002fc600078e0204 */
[----:B------:R-:W3:Y:S04]  /*0710*/  LDG.E.CONSTANT R17, desc[UR4][R2.64+0x4] ;  /* 0x0000040402117981 */ /* 0x000ee8000c1e9900 */
[----:B------:R-:W2:Y:S04]  /*0720*/  LDG.E.CONSTANT R6, desc[UR4][R4.64] ;  /* 0x0000000404067981 */ /* 0x000ea8000c1e9900 */
[----:B------:R-:W3:Y:S04]  /*0730*/  LDG.E.CONSTANT R26, desc[UR4][R4.64+0x4] ;  /* 0x00000404041a7981 */ /* 0x000ee8000c1e9900 */
[----:B------:R-:W4:Y:S04]  /*0740*/  LDG.E.CONSTANT R18, desc[UR4][R2.64+0x8] ;  /* 0x0000080402127981 */ /* 0x000f28000c1e9900 */
[----:B------:R-:W4:Y:S04]  /*0750*/  LDG.E.CONSTANT R7, desc[UR4][R4.64+0x8] ;  /* 0x0000080404077981 */ /* 0x000f28000c1e9900 */
[----:B------:R-:W5:Y:S04]  /*0760*/  LDG.E.CONSTANT R19, desc[UR4][R2.64+0xc] ;  /* 0x00000c0402137981 */ /* 0x000f68000c1e9900 */
[----:B------:R-:W5:Y:S04]  /*0770*/  LDG.E.CONSTANT R16, desc[UR4][R4.64+0xc] ;  /* 0x00000c0404107981 */ /* 0x000f68000c1e9900 */
[----:B------:R-:W5:Y:S04]  /*0780*/  LDG.E.CONSTANT R23, desc[UR4][R2.64+0x10] ;  /* 0x0000100402177981 */ /* 0x000f68000c1e9900 */
[----:B------:R-:W5:Y:S04]  /*0790*/  LDG.E.CONSTANT R22, desc[UR4][R2.64+0x14] ;  /* 0x0000140402167981 */ /* 0x000f68000c1e9900 */
[----:B------:R-:W5:Y:S04]  /*07a0*/  LDG.E.CONSTANT R24, desc[UR4][R2.64+0x1c] ;  /* 0x00001c0402187981 */ /* 0x000f68000c1e9900 */
[----:B------:R-:W5:Y:S04]  /*07b0*/  LDG.E.CONSTANT R27, desc[UR4][R4.64+0x14] ;  /* 0x00001404041b7981 */ /* 0x000f68000c1e9900 */
[----:B------:R-:W5:Y:S04]  /*07c0*/  LDG.E.CONSTANT R29, desc[UR4][R4.64+0x18] ;  /* 0x00001804041d7981 */ /* 0x000f68000c1e9900 */
[----:B------:R-:W5:Y:S01]  /*07d0*/  LDG.E.CONSTANT R28, desc[UR4][R4.64+0x1c] ;  /* 0x00001c04041c7981 */ /* 0x000f62000c1e9900 */
[----:B--2---:R-:W-:-:S03]  /*07e0*/  FFMA R6, R21, R6, R20 ;  /* 0x0000000615067223 */ /* 0x004fc60000000014 */
[----:B------:R4:W2:Y:S01]  /*07f0*/  LDG.E.CONSTANT R20, desc[UR4][R2.64+0x18] ;  /* 0x0000180402147981 */ /* 0x0008a2000c1e9900 */
[----:B---3--:R-:W-:-:S03]  /*0800*/  FFMA R6, R17, R26, R6 ;  /* 0x0000001a11067223 */ /* 0x008fc60000000006 */
[----:B------:R-:W3:Y:S01]  /*0810*/  LDG.E.CONSTANT R26, desc[UR4][R4.64+0x10] ;  /* 0x00001004041a7981 */ /* 0x000ee2000c1e9900 */
[----:B----4-:R-:W-:Y:S02]  /*0820*/  FFMA R2, R18, R7, R6 ;  /* 0x0000000712027223 */ /* 0x010fe40000000006 */
[----:B------:R-:W0:Y:S02]  /*0830*/  LDC.64 R6, c[0x0][0x390] ;  /* 0x0000e400ff067b82 */ /* 0x000e240000000a00 */
[----:B-----5:R-:W-:Y:S01]  /*0840*/  FFMA R16, R19, R16, R2 ;  /* 0x0000001013107223 */ /* 0x020fe20000000002 */
[----:B0-----:R-:W-:-:S05]  /*0850*/  IMAD.WIDE R6, R15, 0x4, R6 ;  /* 0x000000040f067825 */ /* 0x001fca00078e0206 */
[----:B------:R-:W4:Y:S04]  /*0860*/  LDG.E.CONSTANT R2, desc[UR4][R6.64] ;  /* 0x0000000406027981 */ /* 0x000f28000c1e9900 */
[----:B------:R-:W5:Y:S04]  /*0870*/  LDG.E.CONSTANT R3, desc[UR4][R6.64+0x4] ;  /* 0x0000040406037981 */ /* 0x000f68000c1e9900 */
[----:B------:R-:W2:Y:S01]  /*0880*/  LDG.E.CONSTANT R5, desc[UR4][R6.64+0x14] ;  /* 0x0000140406057981 */ /* 0x000ea2000c1e9900 */
[----:B----4-:R-:W-:-:S03]  /*0890*/  FFMA R2, R21, R2, R14 ;  /* 0x0000000215027223 */ /* 0x010fc6000000000e */
[----:B------:R-:W4:Y:S01]  /*08a0*/  LDG.E.CONSTANT R14, desc[UR4][R6.64+0x8] ;  /* 0x00000804060e7981 */ /* 0x000f22000c1e9900 */
[----:B-----5:R-:W-:-:S03]  /*08b0*/  FFMA R3, R17, R3, R2 ;  /* 0x0000000311037223 */ /* 0x020fc60000000002 */
[----:B------:R-:W5:Y:S04]  /*08c0*/  LDG.E.CONSTANT R2, desc[UR4][R6.64+0xc] ;  /* 0x00000c0406027981 */ /* 0x000f68000c1e9900 */
[----:B------:R-:W2:Y:S04]  /*08d0*/  LDG.E.CONSTANT R21, desc[UR4][R6.64+0x10] ;  /* 0x0000100406157981 */ /* 0x000ea8000c1e9900 */
[----:B------:R-:W2:Y:S01]  /*08e0*/  LDG.E.CONSTANT R17, desc[UR4][R6.64+0x1c] ;  /* 0x00001c0406117981 */ /* 0x000ea2000c1e9900 */
[----:B------:R-:W-:Y:S01]  /*08f0*/  IADD3 R10, PT, PT, R10, 0x8, RZ ;  /* 0x000000080a0a7810 */ /* 0x000fe20007ffe0ff */
[----:B----4-:R-:W-:-:S02]  /*0900*/  FFMA R14, R18, R14, R3 ;  /* 0x0000000e120e7223 */ /* 0x010fc40000000003 */
[----:B------:R-:W4:Y:S01]  /*0910*/  LDG.E.CONSTANT R3, desc[UR4][R6.64+0x18] ;  /* 0x0000180406037981 */ /* 0x000f22000c1e9900 */
[----:B------:R-:W-:Y:S01]  /*0920*/  ISETP.NE.AND P0, PT, R10, RZ, PT ;  /* 0x000000ff0a00720c */ /* 0x000fe20003f05270 */
[----:B-----5:R-:W-:Y:S01]  /*0930*/  FFMA R2, R19, R2, R14 ;  /* 0x0000000213027223 */ /* 0x020fe2000000000e */
[----:B---3--:R-:W-:-:S03]  /*0940*/  FFMA R19, R23, R26, R16 ;  /* 0x0000001a17137223 */ /* 0x008fc60000000010 */
[----:B--2---:R-:W-:Y:S01]  /*0950*/  FFMA R2, R23, R21, R2 ;  /* 0x0000001517027223 */ /* 0x004fe20000000002 */
[----:B------:R-:W-:-:S03]  /*0960*/  FFMA R19, R22, R27, R19 ;  /* 0x0000001b16137223 */ /* 0x000fc60000000013 */
[----:B------:R-:W-:Y:S01]  /*0970*/  FFMA R2, R22, R5, R2 ;  /* 0x0000000516027223 */ /* 0x000fe20000000002 */
[C---:B------:R-:W-:Y:S01]  /*0980*/  FFMA R19, R20.reuse, R29, R19 ;  /* 0x0000001d14137223 */ /* 0x040fe20000000013 */
[----:B------:R-:W-:Y:S01]  /*0990*/  VIADD R11, R11, 0x8 ;  /* 0x000000080b0b7836 */ /* 0x000fe20000000000 */
[----:B------:R-:W-:Y:S01]  /*09a0*/  IADD3 R15, PT, PT, R15, 0x8, RZ ;  /* 0x000000080f0f7810 */ /* 0x000fe20007ffe0ff */
[----:B----4-:R-:W-:Y:S01]  /*09b0*/  FFMA R2, R20, R3, R2 ;  /* 0x0000000314027223 */ /* 0x010fe20000000002 */
[----:B------:R-:W-:-:S03]  /*09c0*/  FFMA R20, R24, R28, R19 ;  /* 0x0000001c18147223 */ /* 0x000fc60000000013 */
[----:B------:R-:W-:Y:S01]  /*09d0*/  FFMA R14, R24, R17, R2 ;  /* 0x00000011180e7223 */ /* 0x000fe20000000002 */
[----:B------:R-:W-:Y:S06]  /*09e0*/  @P0 BRA `(.L_x_2) ;  /* 0xfffffffc00340947 */ /* 0x000fec000383ffff */
.L_x_1:
[----:B------:R-:W-:Y:S05]  /*09f0*/  @!P1 BRA `(.L_x_0) ;  /* 0x0000000400149947 */ /* 0x000fea0003800000 */
[----:B------:R-:W-:Y:S02]  /*0a00*/  ISETP.GE.U32.AND P0, PT, R25, 0x4, PT ;  /* 0x000000041900780c */ /* 0x000fe40003f06070 */
[----:B------:R-:W-:-:S04]  /*0a10*/  LOP3.LUT R18, R8, 0x3, RZ, 0xc0, !PT ;  /* 0x0000000308127812 */ /* 0x000fc800078ec0ff */
[----:B------:R-:W-:-:S07]  /*0a20*/  ISETP.NE.AND P1, PT, R18, RZ, PT ;  /* 0x000000ff1200720c */ /* 0x000fce0003f25270 */
[----:B------:R-:W-:Y:S06]  /*0a30*/  @!P0 BRA `(.L_x_3) ;  /* 0x0000000000748947 */ /* 0x000fec0003800000 */
[----:B------:R-:W0:Y:S01]  /*0a40*/  LDC.64 R4, c[0x0][0x380] ;  /* 0x0000e000ff047b82 */ /* 0x000e220000000a00 */
[-C--:B------:R-:W-:Y:S02]  /*0a50*/  IADD3 R11, PT, PT, R9, R13.reuse, RZ ;  /* 0x0000000d090b7210 */ /* 0x080fe40007ffe0ff */
[----:B------:R-:W-:-:S05]  /*0a60*/  IADD3 R15, PT, PT, R12, R13, RZ ;  /* 0x0000000d0c0f7210 */ /* 0x000fca0007ffe0ff */
[----:B------:R-:W1:Y:S08]  /*0a70*/  LDC.64 R2, c[0x0][0x388] ;  /* 0x0000e200ff027b82 */ /* 0x000e700000000a00 */
[----:B------:R-:W2:Y:S01]  /*0a80*/  LDC.64 R6, c[0x0][0x390] ;  /* 0x0000e400ff067b82 */ /* 0x000ea20000000a00 */
[----:B0-----:R-:W-:-:S05]  /*0a90*/  IMAD.WIDE R4, R11, 0x4, R4 ;  /* 0x000000040b047825 */ /* 0x001fca00078e0204 */
[----:B------:R-:W3:Y:S01]  /*0aa0*/  LDG.E.CONSTANT R19, desc[UR4][R4.64] ;  /* 0x0000000404137981 */ /* 0x000ee2000c1e9900 */
[----:B-1----:R-:W-:-:S03]  /*0ab0*/  IMAD.WIDE R2, R15, 0x4, R2 ;  /* 0x000000040f027825 */ /* 0x002fc600078e0202 */
[----:B------:R-:W4:Y:S04]  /*0ac0*/  LDG.E.CONSTANT R23, desc[UR4][R4.64+0x4] ;  /* 0x0000040404177981 */ /* 0x000f28000c1e9900 */
[----:B------:R-:W3:Y:S01]  /*0ad0*/  LDG.E.CONSTANT R16, desc[UR4][R2.64] ;  /* 0x0000000402107981 */ /* 0x000ee2000c1e9900 */
[----:B--2---:R-:W-:-:S03]  /*0ae0*/  IMAD.WIDE R6, R15, 0x4, R6 ;  /* 0x000000040f067825 */ /* 0x004fc600078e0206 */
[----:B------:R-:W4:Y:S04]  /*0af0*/  LDG.E.CONSTANT R22, desc[UR4][R2.64+0x4] ;  /* 0x0000040402167981 */ /* 0x000f28000c1e9900 */
[----:B------:R-:W2:Y:S04]  /*0b00*/  LDG.E.CONSTANT R21, desc[UR4][R6.64] ;  /* 0x0000000406157981 */ /* 0x000ea8000c1e9900 */
[----:B------:R-:W5:Y:S04]  /*0b10*/  LDG.E.CONSTANT R24, desc[UR4][R6.64+0x4] ;  /* 0x0000040406187981 */ /* 0x000f68000c1e9900 */
[----:B------:R-:W5:Y:S04]  /*0b20*/  LDG.E.CONSTANT R10, desc[UR4][R4.64+0x8] ;  /* 0x00000804040a7981 */ /* 0x000f68000c1e9900 */
[----:B------:R-:W5:Y:S04]  /*0b30*/  LDG.E.CONSTANT R17, desc[UR4][R2.64+0x8] ;  /* 0x0000080402117981 */ /* 0x000f68000c1e9900 */
[----:B------:R-:W5:Y:S04]  /*0b40*/  LDG.E.CONSTANT R11, desc[UR4][R6.64+0x8] ;  /* 0x00000804060b7981 */ /* 0x000f68000c1e9900 */
[----:B------:R-:W5:Y:S04]  /*0b50*/  LDG.E.CONSTANT R15, desc[UR4][R4.64+0xc] ;  /* 0x00000c04040f7981 */ /* 0x000f68000c1e9900 */
[----:B------:R-:W5:Y:S04]  /*0b60*/  LDG.E.CONSTANT R25, desc[UR4][R2.64+0xc] ;  /* 0x00000c0402197981 */ /* 0x000f68000c1e9900 */
[----:B------:R-:W5:Y:S01]  /*0b70*/  LDG.E.CONSTANT R27, desc[UR4][R6.64+0xc] ;  /* 0x00000c04061b7981 */ /* 0x000f62000c1e9900 */
[----:B------:R-:W-:Y:S01]  /*0b80*/  IADD3 R13, PT, PT, R13, 0x4, RZ ;  /* 0x000000040d0d7810 */ /* 0x000fe20007ffe0ff */
[C---:B---3--:R-:W-:Y:S01]  /*0b90*/  FFMA R16, R19.reuse, R16, R20 ;  /* 0x0000001013107223 */ /* 0x048fe20000000014 */
[----:B--2---:R-:W-:-:S03]  /*0ba0*/  FFMA R21, R19, R21, R14 ;  /* 0x0000001513157223 */ /* 0x004fc6000000000e */
[C---:B----4-:R-:W-:Y:S01]  /*0bb0*/  FFMA R19, R23.reuse, R22, R16 ;  /* 0x0000001617137223 */ /* 0x050fe20000000010 */
[----:B-----5:R-:W-:-:S03]  /*0bc0*/  FFMA R24, R23, R24, R21 ;  /* 0x0000001817187223 */ /* 0x020fc60000000015 */
[C---:B------:R-:W-:Y:S01]  /*0bd0*/  FFMA R20, R10.reuse, R17, R19 ;  /* 0x000000110a147223 */ /* 0x040fe20000000013 */
[----:B------:R-:W-:-:S03]  /*0be0*/  FFMA R24, R10, R11, R24 ;  /* 0x0000000b0a187223 */ /* 0x000fc60000000018 */
[C---:B------:R-:W-:Y:S01]  /*0bf0*/  FFMA R20, R15.reuse, R25, R20 ;  /* 0x000000190f147223 */ /* 0x040fe20000000014 */
[----:B------:R-:W-:-:S07]  /*0c00*/  FFMA R14, R15, R27, R24 ;  /* 0x0000001b0f0e7223 */ /* 0x000fce0000000018 */
.L_x_3:
[----:B------:R-:W-:Y:S05]  /*0c10*/  @!P1 BRA `(.L_x_0) ;  /* 0x00000000008c9947 */ /* 0x000fea0003800000 */
[----:B------:R-:W-:Y:S01]  /*0c20*/  ISETP.NE.AND P0, PT, R18, 0x1, PT ;  /* 0x000000011200780c */ /* 0x000fe20003f05270 */
[----:B------:R-:W0:Y:S01]  /*0c30*/  LDC.64 R10, c[0x0][0x380] ;  /* 0x0000e000ff0a7b82 */ /* 0x000e220000000a00 */
[----:B------:R-:W-:-:S04]  /*0c40*/  LOP3.LUT R8, R8, 0x1, RZ, 0xc0, !PT ;  /* 0x0000000108087812 */ /* 0x000fc800078ec0ff */
[----:B------:R-:W-:-:S03]  /*0c50*/  ISETP.NE.U32.AND P1, PT, R8, 0x1, PT ;  /* 0x000000010800780c */ /* 0x000fc60003f25070 */
[----:B------:R-:W1:Y:S04]  /*0c60*/  LDC.64 R16, c[0x0][0x388] ;  /* 0x0000e200ff107b82 */ /* 0x000e680000000a00 */
[----:B------:R-:W-:Y:S01]  /*0c70*/  @P0 IMAD.IADD R15, R9, 0x1, R13 ;  /* 0x00000001090f0824 */ /* 0x000fe200078e020d */
[----:B------:R-:W-:Y:S02]  /*0c80*/  @P0 IADD3 R25, PT, PT, R12, R13, RZ ;  /* 0x0000000d0c190210 */ /* 0x000fe40007ffe0ff */
[----:B------:R-:W-:Y:S01]  /*0c90*/  @P0 IADD3 R13, PT, PT, R13, 0x2, RZ ;  /* 0x000000020d0d0810 */ /* 0x000fe20007ffe0ff */
[----:B------:R-:W2:Y:S03]  /*0ca0*/  @P0 LDC.64 R18, c[0x0][0x390] ;  /* 0x0000e400ff120b82 */ /* 0x000ea60000000a00 */
[----:B------:R-:W-:-:S02]  /*0cb0*/  @!P1 IADD3 R21, PT, PT, R9, R13, RZ ;  /* 0x0000000d09159210 */ /* 0x000fc40007ffe0ff */
[----:B------:R-:W-:-:S03]  /*0cc0*/  @!P1 IADD3 R23, PT, PT, R12, R13, RZ ;  /* 0x0000000d0c179210 */ /* 0x000fc60007ffe0ff */
[----:B------:R-:W3:Y:S01]  /*0cd0*/  LDC.64 R2, c[0x0][0x380] ;  /* 0x0000e000ff027b82 */ /* 0x000ee20000000a00 */
[----:B0-----:R-:W-:-:S05]  /*0ce0*/  @P0 IMAD.WIDE R10, R15, 0x4, R10 ;  /* 0x000000040f0a0825 */ /* 0x001fca00078e020a */
[----:B------:R-:W4:Y:S02]  /*0cf0*/  @P0 LDG.E.CONSTANT R13, desc[UR4][R10.64] ;  /* 0x000000040a0d0981 */ /* 0x000f24000c1e9900 */
[----:B------:R-:W0:Y:S01]  /*0d00*/  LDC.64 R4, c[0x0][0x388] ;  /* 0x0000e200ff047b82 */ /* 0x000e220000000a00 */
[C---:B-1----:R-:W-:Y:S01]  /*0d10*/  @P0 IMAD.WIDE R16, R25.reuse, 0x4, R16 ;  /* 0x0000000419100825 */ /* 0x042fe200078e0210 */
[----:B------:R-:W5:Y:S04]  /*0d20*/  @P0 LDG.E.CONSTANT R12, desc[UR4][R10.64+0x4] ;  /* 0x000004040a0c0981 */ /* 0x000f68000c1e9900 */
[----:B------:R-:W4:Y:S02]  /*0d30*/  @P0 LDG.E.CONSTANT R15, desc[UR4][R16.64] ;  /* 0x00000004100f0981 */ /* 0x000f24000c1e9900 */
[----:B------:R-:W1:Y:S01]  /*0d40*/  @!P1 LDC.64 R6, c[0x0][0x390] ;  /* 0x0000e400ff069b82 */ /* 0x000e620000000a00 */
[----:B--2---:R-:W-:-:S02]  /*0d50*/  @P0 IMAD.WIDE R8, R25, 0x4, R18 ;  /* 0x0000000419080825 */ /* 0x004fc400078e0212 */
[----:B------:R-:W5:Y:S04]  /*0d60*/  @P0 LDG.E.CONSTANT R19, desc[UR4][R16.64+0x4] ;  /* 0x0000040410130981 */ /* 0x000f68000c1e9900 */
[----:B------:R-:W2:Y:S01]  /*0d70*/  @P0 LDG.E.CONSTANT R25, desc[UR4][R8.64] ;  /* 0x0000000408190981 */ /* 0x000ea2000c1e9900 */
[----:B---3--:R-:W-:-:S03]  /*0d80*/  @!P1 IMAD.WIDE R2, R21, 0x4, R2 ;  /* 0x0000000415029825 */ /* 0x008fc600078e0202 */
[----:B------:R-:W3:Y:S04]  /*0d90*/  @P0 LDG.E.CONSTANT R18, desc[UR4][R8.64+0x4] ;  /* 0x0000040408120981 */ /* 0x000ee8000c1e9900 */
[----:B------:R-:W3:Y:S01]  /*0da0*/  @!P1 LDG.E.CONSTANT R3, desc[UR4][R2.64] ;  /* 0x0000000402039981 */ /* 0x000ee2000c1e9900 */
[----:B0-----:R-:W-:-:S06]  /*0db0*/  @!P1 IMAD.WIDE R4, R23, 0x4, R4 ;  /* 0x0000000417049825 */ /* 0x001fcc00078e0204 */
[----:B------:R-:W3:Y:S01]  /*0dc0*/  @!P1 LDG.E.CONSTANT R4, desc[UR4][R4.64] ;  /* 0x0000000404049981 */ /* 0x000ee2000c1e9900 */
[----:B-1----:R-:W-:-:S06]  /*0dd0*/  @!P1 IMAD.WIDE R6, R23, 0x4, R6 ;  /* 0x0000000417069825 */ /* 0x002fcc00078e0206 */
[----:B------:R-:W3:Y:S01]  /*0de0*/  @!P1 LDG.E.CONSTANT R7, desc[UR4][R6.64] ;  /* 0x0000000406079981 */ /* 0x000ee2000c1e9900 */
[----:B----4-:R-:W-:-:S04]  /*0df0*/  @P0 FFMA R15, R13, R15, R20 ;  /* 0x0000000f0d0f0223 */ /* 0x010fc80000000014 */
[----:B-----5:R-:W-:Y:S01]  /*0e00*/  @P0 FFMA R20, R12, R19, R15 ;  /* 0x000000130c140223 */ /* 0x020fe2000000000f */
[----:B--2---:R-:W-:-:S04]  /*0e10*/  @P0 FFMA R25, R13, R25, R14 ;  /* 0x000000190d190223 */ /* 0x004fc8000000000e */
[----:B---3--:R-:W-:Y:S01]  /*0e20*/  @P0 FFMA R14, R12, R18, R25 ;  /* 0x000000120c0e0223 */ /* 0x008fe20000000019 */
[----:B------:R-:W-:-:S03]  /*0e30*/  @!P1 FFMA R20, R3, R4, R20 ;  /* 0x0000000403149223 */ /* 0x000fc60000000014 */
[----:B------:R-:W-:-:S07]  /*0e40*/  @!P1 FFMA R14, R3, R7, R14 ;  /* 0x00000007030e9223 */ /* 0x000fce000000000e */
.L_x_0:
[----:B------:R-:W0:Y:S08]  /*0e50*/  LDC.64 R2, c[0x0][0x398] ;  /* 0x0000e600ff027b82 */ /* 0x000e300000000a00 */
[----:B------:R-:W1:Y:S01]  /*0e60*/  LDC.64 R4, c[0x0][0x3a0] ;  /* 0x0000e800ff047b82 */ /* 0x000e620000000a00 */
[----:B0-----:R-:W-:-:S05]  /*0e70*/  IMAD.WIDE R2, R0, 0x4, R2 ;  /* 0x0000000400027825 */ /* 0x001fca00078e0202 */
[----:B------:R-:W-:Y:S01]  /*0e80*/  STG.E desc[UR4][R2.64], R20 ;  /* 0x0000001402007986 */ /* 0x000fe2000c101904 */
[----:B-1----:R-:W-:-:S05]  /*0e90*/  IMAD.WIDE R4, R0, 0x4, R4 ;  /* 0x0000000400047825 */ /* 0x002fca00078e0204 */
[----:B------:R-:W-:Y:S01]  /*0ea0*/  STG.E desc[UR4][R4.64], R14 ;  /* 0x0000000e04007986 */ /* 0x000fe2000c101904 */
[----:B------:R-:W-:Y:S05]  /*0eb0*/  EXIT ;  /* 0x000000000000794d */ /* 0x000fea0003800000 */
.L_x_4:
[----:B------:R-:W-:-:S00]  /*0ec0*/  BRA `(.L_x_4) ;  /* 0xfffffffc00fc7947 */ /* 0x000fc0000383ffff */
[----:B------:R-:W-:-:S00]  /*0ed0*/  NOP ;  /* 0x0000000000007918 */ /* 0x000fc00000000000 */
        /* <DEDUP_REMOVED lines=10> */
.L_x_5:


//--------------------- .nv.shared.reserved.0     --------------------------
	.section	.nv.shared.reserved.0,"aw",@nobits
	.weak		__nv_reservedSMEM_offset_0_alias
	.size		__nv_reservedSMEM_offset_0_alias, 0, 64
	.other		__nv_reservedSMEM_offset_0_alias,@"STO_CUDA_RESERVED_SHARED STV_DEFAULT"
__nv_reservedSMEM_offset_0_alias:
	.zero		0
	.zero		64


//--------------------- .nv.constant0._Z11stft_kernelPKfS0_S0_PfS1_iiiiii --------------------------
	.section	.nv.constant0._Z11stft_kernelPKfS0_S0_PfS1_iiiiii,"a",@progbits
	.sectionflags	@""
	.align	4
.nv.constant0._Z11stft_kernelPKfS0_S0_PfS1_iiiiii:
	.zero		960


//--------------------- SYMBOLS --------------------------

	.type		.nv.reservedSmem.offset0,@object
	.size		.nv.reservedSmem.offset0,0x4
